//
// Generated by NVIDIA NVVM Compiler
//
// Compiler Build ID: CL-36424714
// Cuda compilation tools, release 13.0, V13.0.88
// Based on NVVM 20.0.0
//

.version 9.0
.target sm_100
.address_size 64

	// .globl	_Z10filtro_gpuPfS_

.visible .entry _Z10filtro_gpuPfS_(
	.param .u64 .ptr .align 1 _Z10filtro_gpuPfS__param_0,
	.param .u64 .ptr .align 1 _Z10filtro_gpuPfS__param_1
)
{
	.reg .b32 	%r<6>;
	.reg .b32 	%f<11>;
	.reg .b64 	%rd<9>;

	ld.param.u64 	%rd1, [_Z10filtro_gpuPfS__param_0];
	ld.param.u64 	%rd2, [_Z10filtro_gpuPfS__param_1];
	cvta.to.global.u64 	%rd3, %rd2;
	cvta.to.global.u64 	%rd4, %rd1;
	mov.u32 	%r1, %tid.x;
	mov.u32 	%r2, %tid.y;
	mad.lo.s32 	%r3, %r2, 12, %r1;
	mul.wide.u32 	%rd5, %r3, 4;
	add.s64 	%rd6, %rd4, %rd5;
	ld.global.f32 	%f1, [%rd6+48];
	ld.global.f32 	%f2, [%rd6+52];
	add.f32 	%f3, %f1, %f2;
	ld.global.f32 	%f4, [%rd6+56];
	add.f32 	%f5, %f3, %f4;
	ld.global.f32 	%f6, [%rd6+4];
	add.f32 	%f7, %f5, %f6;
	ld.global.f32 	%f8, [%rd6+100];
	add.f32 	%f9, %f7, %f8;
	div.rn.f32 	%f10, %f9, 0f40A00000;
	shl.b32 	%r4, %r2, 1;
	sub.s32 	%r5, %r3, %r4;
	mul.wide.u32 	%rd7, %r5, 4;
	add.s64 	%rd8, %rd3, %rd7;
	st.global.f32 	[%rd8], %f10;
	ret;

}


// ===== COMPILED SASS (sm_100) =====

	.target	sm_100

	.elftype	@"ET_EXEC"


//--------------------- .note.nv.tkinfo           --------------------------
	.section	.note.nv.tkinfo,"",@"SHT_NOTE"
	.sectionflags	@"SHF_NOTE_NV_TKINFO"
	.tkinfo
        /*0018*/ 	.word	0x00000002
        /*0030*/ 	.string	""
        /*0030*/ 	.string	"ptxas"
        /*0030*/ 	.string	"Cuda compilation tools, release 13.0, V13.0.88"
        /*0030*/ 	.string	"Build cuda_13.0.r13.0/compiler.36424714_0"
        /*0030*/ 	.string	"-arch sm_100 -m 64 "



//--------------------- .note.nv.cuinfo           --------------------------
	.section	.note.nv.cuinfo,"",@"SHT_NOTE"
	.sectionflags	@"SHF_NOTE_NV_CUINFO"
        /*0018*/ 	.short	0x0002
        /*001a*/ 	.short	0x0064
        /*001c*/ 	.short	0x0082
	.zero		2


//--------------------- .nv.info                  --------------------------
	.section	.nv.info,"",@"SHT_CUDA_INFO"
	.align	4


	//----- nvinfo : EIATTR_REGCOUNT
	.align		4
        /*0000*/ 	.byte	0x04, 0x2f
        /*0002*/ 	.short	(.L_1 - .L_0)
	.align		4
.L_0:
        /*0004*/ 	.word	index@(_Z10filtro_gpuPfS_)
        /*0008*/ 	.word	0x00000010


	//----- nvinfo : EIATTR_FRAME_SIZE
	.align		4
.L_1:
        /*000c*/ 	.byte	0x04, 0x11
        /*000e*/ 	.short	(.L_3 - .L_2)
	.align		4
.L_2:
        /*0010*/ 	.word	index@($__internal_0_$__cuda_sm3x_div_rn_noftz_f32_slowpath)
        /*0014*/ 	.word	0x00000000


	//----- nvinfo : EIATTR_FRAME_SIZE
	.align		4
.L_3:
        /*0018*/ 	.byte	0x04, 0x11
        /*001a*/ 	.short	(.L_5 - .L_4)
	.align		4
.L_4:
        /*001c*/ 	.word	index@(_Z10filtro_gpuPfS_)
        /*0020*/ 	.word	0x00000000


	//----- nvinfo : EIATTR_MIN_STACK_SIZE
	.align		4
.L_5:
        /*0024*/ 	.byte	0x04, 0x12
        /*0026*/ 	.short	(.L_7 - .L_6)
	.align		4
.L_6:
        /*0028*/ 	.word	index@(_Z10filtro_gpuPfS_)
        /*002c*/ 	.word	0x00000000
.L_7:


//--------------------- .nv.compat                --------------------------
	.section	.nv.compat,"",@"SHT_CUDA_COMPAT_INFO"
	.align	4
        /*0000*/ 	.byte	0x02, 0x09, 0x00, 0x00, 0x02, 0x02, 0x01, 0x00, 0x02, 0x05, 0x05, 0x00, 0x03, 0x07, 0x01, 0x01
        /*0010*/ 	.byte	0x02, 0x03, 0x00, 0x00, 0x02, 0x06, 0x01, 0x00, 0x04, 0x0b, 0x08, 0x00, 0x01, 0x00, 0x00, 0x00
        /*0020*/ 	.byte	0x00, 0x00, 0x00, 0x00


//--------------------- .nv.info._Z10filtro_gpuPfS_ --------------------------
	.section	.nv.info._Z10filtro_gpuPfS_,"",@"SHT_CUDA_INFO"
	.sectionflags	@""
	.align	4


	//----- nvinfo : EIATTR_CUDA_API_VERSION
	.align		4
        /*0000*/ 	.byte	0x04, 0x37
        /*0002*/ 	.short	(.L_9 - .L_8)
.L_8:
        /*0004*/ 	.word	0x00000082


	//----- nvinfo : EIATTR_KPARAM_INFO
	.align		4
.L_9:
        /*0008*/ 	.byte	0x04, 0x17
        /*000a*/ 	.short	(.L_11 - .L_10)
.L_10:
        /*000c*/ 	.word	0x00000000
        /*0010*/ 	.short	0x0001
        /*0012*/ 	.short	0x0008
        /*0014*/ 	.byte	0x00, 0xf5, 0x21, 0x00


	//----- nvinfo : EIATTR_KPARAM_INFO
	.align		4
.L_11:
        /*0018*/ 	.byte	0x04, 0x17
        /*001a*/ 	.short	(.L_13 - .L_12)
.L_12:
        /*001c*/ 	.word	0x00000000
        /*0020*/ 	.short	0x0000
        /*0022*/ 	.short	0x0000
        /*0024*/ 	.byte	0x00, 0xf5, 0x21, 0x00


	//----- nvinfo : EIATTR_SPARSE_MMA_MASK
	.align		4
.L_13:
        /*0028*/ 	.byte	0x03, 0x50
        /*002a*/ 	.short	0x0000


	//----- nvinfo : EIATTR_MAXREG_COUNT
	.align		4
        /*002c*/ 	.byte	0x03, 0x1b
        /*002e*/ 	.short	0x00ff


	//----- nvinfo : EIATTR_MERCURY_ISA_VERSION
	.align		4
        /*0030*/ 	.byte	0x03, 0x5f
        /*0032*/ 	.short	0x0101


	//----- nvinfo : EIATTR_VRC_CTA_INIT_COUNT
	.align		4
        /*0034*/ 	.byte	0x02, 0x4a
	.zero		1
	.zero		1


	//----- nvinfo : EIATTR_EXIT_INSTR_OFFSETS
	.align		4
        /*0038*/ 	.byte	0x04, 0x1c
        /*003a*/ 	.short	(.L_15 - .L_14)


	//   ....[0]....
.L_14:
        /*003c*/ 	.word	0x00000220


	//----- nvinfo : EIATTR_CRS_STACK_SIZE
	.align		4
.L_15:
        /*0040*/ 	.byte	0x04, 0x1e
        /*0042*/ 	.short	(.L_17 - .L_16)
.L_16:
        /*0044*/ 	.word	0x00000000


	//----- nvinfo : EIATTR_CBANK_PARAM_SIZE
	.align		4
.L_17:
        /*0048*/ 	.byte	0x03, 0x19
        /*004a*/ 	.short	0x0010


	//----- nvinfo : EIATTR_PARAM_CBANK
	.align		4
        /*004c*/ 	.byte	0x04, 0x0a
        /*004e*/ 	.short	(.L_19 - .L_18)
	.align		4
.L_18:
        /*0050*/ 	.word	index@(.nv.constant0._Z10filtro_gpuPfS_)
        /*0054*/ 	.short	0x0380
        /*0056*/ 	.short	0x0010


	//----- nvinfo : EIATTR_SW_WAR
	.align		4
.L_19:
        /*0058*/ 	.byte	0x04, 0x36
        /*005a*/ 	.short	(.L_21 - .L_20)
.L_20:
        /*005c*/ 	.word	0x00000008
.L_21:


//--------------------- .nv.callgraph             --------------------------
	.section	.nv.callgraph,"",@"SHT_CUDA_CALLGRAPH"
	.align	4
	.sectionentsize	8
	.align		4
        /*0000*/ 	.word	0x00000000
	.align		4
        /*0004*/ 	.word	0xffffffff
	.align		4
        /*0008*/ 	.word	0x00000000
	.align		4
        /*000c*/ 	.word	0xfffffffe
	.align		4
        /*0010*/ 	.word	0x00000000
	.align		4
        /*0014*/ 	.word	0xfffffffd
	.align		4
        /*0018*/ 	.word	0x00000000
	.align		4
        /*001c*/ 	.word	0xfffffffc


//--------------------- .text._Z10filtro_gpuPfS_  --------------------------
	.section	.text._Z10filtro_gpuPfS_,"ax",@progbits
	.align	128
        .global         _Z10filtro_gpuPfS_
        .type           _Z10filtro_gpuPfS_,@function
        .size           _Z10filtro_gpuPfS_,(.L_x_15 - _Z10filtro_gpuPfS_)
        .other          _Z10filtro_gpuPfS_,@"STO_CUDA_ENTRY STV_DEFAULT"
_Z10filtro_gpuPfS_:
.text._Z10filtro_gpuPfS_:
[----:B------:R-:W-:Y:S01]  /*0000*/  LDC R1, c[0x0][0x37c] ;  /* 0x0000df00ff017b82 */ /* 0x000fe20000000800 */
[----:B------:R-:W0:Y:S07]  /*0010*/  S2R R2, SR_TID.X ;  /* 0x0000000000027919 */ /* 0x000e2e0000002100 */
[----:B------:R-:W1:Y:S01]  /*0020*/  LDC.64 R4, c[0x0][0x380] ;  /* 0x0000e000ff047b82 */ /* 0x000e620000000a00 */
[----:B------:R-:W2:Y:S01]  /*0030*/  LDCU.64 UR6, c[0x0][0x358] ;  /* 0x00006b00ff0677ac */ /* 0x000ea20008000a00 */
[----:B------:R-:W0:Y:S02]  /*0040*/  S2R R3, SR_TID.Y ;  /* 0x0000000000037919 */ /* 0x000e240000002200 */
[----:B0-----:R-:W-:-:S04]  /*0050*/  IMAD R2, R3, 0xc, R2 ;  /* 0x0000000c03027824 */ /* 0x001fc800078e0202 */
[----:B-1----:R-:W-:-:S05]  /*0060*/  IMAD.WIDE.U32 R4, R2, 0x4, R4 ;  /* 0x0000000402047825 */ /* 0x002fca00078e0004 */
[----:B--2---:R-:W2:Y:S04]  /*0070*/  LDG.E R0, desc[UR6][R4.64+0x30] ;  /* 0x0000300604007981 */ /* 0x004ea8000c1e1900 */
[----:B------:R-:W2:Y:S04]  /*0080*/  LDG.E R7, desc[UR6][R4.64+0x34] ;  /* 0x0000340604077981 */ /* 0x000ea8000c1e1900 */
[----:B------:R-:W3:Y:S04]  /*0090*/  LDG.E R9, desc[UR6][R4.64+0x38] ;  /* 0x0000380604097981 */ /* 0x000ee8000c1e1900 */
[----:B------:R-:W4:Y:S04]  /*00a0*/  LDG.E R11, desc[UR6][R4.64+0x4] ;  /* 0x00000406040b7981 */ /* 0x000f28000c1e1900 */
[----:B------:R-:W5:Y:S01]  /*00b0*/  LDG.E R13, desc[UR6][R4.64+0x64] ;  /* 0x00006406040d7981 */ /* 0x000f62000c1e1900 */
[----:B------:R-:W-:Y:S01]  /*00c0*/  IMAD.MOV.U32 R6, RZ, RZ, 0x40a00000 ;  /* 0x40a00000ff067424 */ /* 0x000fe200078e00ff */
[----:B------:R-:W-:Y:S01]  /*00d0*/  BSSY.RECONVERGENT B1, `(.L_x_0) ;  /* 0x0000010000017945 */ /* 0x000fe20003800200 */
[----:B--2---:R-:W-:Y:S01]  /*00e0*/  FADD R0, R0, R7 ;  /* 0x0000000700007221 */ /* 0x004fe20000000000 */
[----:B------:R-:W-:-:S03]  /*00f0*/  IMAD.MOV.U32 R7, RZ, RZ, 0x3e4ccccd ;  /* 0x3e4ccccdff077424 */ /* 0x000fc600078e00ff */
[----:B---3--:R-:W-:Y:S01]  /*0100*/  FADD R0, R0, R9 ;  /* 0x0000000900007221 */ /* 0x008fe20000000000 */
[----:B------:R-:W-:-:S03]  /*0110*/  FFMA R6, R7, -R6, 1 ;  /* 0x3f80000007067423 */ /* 0x000fc60000000806 */
[----:B----4-:R-:W-:Y:S01]  /*0120*/  FADD R0, R0, R11 ;  /* 0x0000000b00007221 */ /* 0x010fe20000000000 */
[----:B------:R-:W-:-:S03]  /*0130*/  FFMA R7, R6, R7, 0.20000000298023223877 ;  /* 0x3e4ccccd06077423 */ /* 0x000fc60000000007 */
[----:B-----5:R-:W-:-:S04]  /*0140*/  FADD R0, R0, R13 ;  /* 0x0000000d00007221 */ /* 0x020fc80000000000 */
[----:B------:R-:W0:Y:S01]  /*0150*/  FCHK P0, R0, 5 ;  /* 0x40a0000000007902 */ /* 0x000e220000000000 */
[----:B------:R-:W-:-:S04]  /*0160*/  FFMA R6, R0, R7, RZ ;  /* 0x0000000700067223 */ /* 0x000fc800000000ff */
[----:B------:R-:W-:-:S04]  /*0170*/  FFMA R4, R6, -5, R0 ;  /* 0xc0a0000006047823 */ /* 0x000fc80000000000 */
[----:B------:R-:W-:Y:S01]  /*0180*/  FFMA R7, R7, R4, R6 ;  /* 0x0000000407077223 */ /* 0x000fe20000000006 */
[----:B0-----:R-:W-:Y:S06]  /*0190*/  @!P0 BRA `(.L_x_1) ;  /* 0x00000000000c8947 */ /* 0x001fec0003800000 */
[----:B------:R-:W-:-:S07]  /*01a0*/  MOV R4, 0x1c0 ;  /* 0x000001c000047802 */ /* 0x000fce0000000f00 */
[----:B------:R-:W-:Y:S05]  /*01b0*/  CALL.REL.NOINC `($__internal_0_$__cuda_sm3x_div_rn_noftz_f32_slowpath) ;  /* 0x00000000001c7944 */ /* 0x000fea0003c00000 */
[----:B------:R-:W-:-:S07]  /*01c0*/  IMAD.MOV.U32 R7, RZ, RZ, R6 ;  /* 0x000000ffff077224 */ /* 0x000fce00078e0006 */
.L_x_1:
[----:B------:R-:W-:Y:S05]  /*01d0*/  BSYNC.RECONVERGENT B1 ;  /* 0x0000000000017941 */ /* 0x000fea0003800200 */
.L_x_0:
[----:B------:R-:W0:Y:S01]  /*01e0*/  LDC.64 R4, c[0x0][0x388] ;  /* 0x0000e200ff047b82 */ /* 0x000e220000000a00 */
[----:B------:R-:W-:-:S04]  /*01f0*/  IMAD R3, R3, -0x2, R2 ;  /* 0xfffffffe03037824 */ /* 0x000fc800078e0202 */
[----:B0-----:R-:W-:-:S05]  /*0200*/  IMAD.WIDE.U32 R2, R3, 0x4, R4 ;  /* 0x0000000403027825 */ /* 0x001fca00078e0004 */
[----:B------:R-:W-:Y:S01]  /*0210*/  STG.E desc[UR6][R2.64], R7 ;  /* 0x0000000702007986 */ /* 0x000fe2000c101906 */
[----:B------:R-:W-:Y:S05]  /*0220*/  EXIT ;  /* 0x000000000000794d */ /* 0x000fea0003800000 */
        .weak           $__internal_0_$__cuda_sm3x_div_rn_noftz_f32_slowpath
        .type           $__internal_0_$__cuda_sm3x_div_rn_noftz_f32_slowpath,@function
        .size           $__internal_0_$__cuda_sm3x_div_rn_noftz_f32_slowpath,(.L_x_15 - $__internal_0_$__cuda_sm3x_div_rn_noftz_f32_slowpath)
$__internal_0_$__cuda_sm3x_div_rn_noftz_f32_slowpath:
[----:B------:R-:W-:Y:S01]  /*0230*/  SHF.R.U32.HI R5, RZ, 0x17, R0 ;  /* 0x00000017ff057819 */ /* 0x000fe20000011600 */
[----:B------:R-:W-:Y:S04]  /*0240*/  BSSY.RECONVERGENT B0, `(.L_x_2) ;  /* 0x000005c000007945 */ /* 0x000fe80003800200 */
[----:B------:R-:W-:Y:S01]  /*0250*/  BSSY.RELIABLE B2, `(.L_x_3) ;  /* 0x000001a000027945 */ /* 0x000fe20003800100 */
[----:B------:R-:W-:Y:S02]  /*0260*/  MOV R6, R0 ;  /* 0x0000000000067202 */ /* 0x000fe40000000f00 */
[----:B------:R-:W-:-:S05]  /*0270*/  LOP3.LUT R5, R5, 0xff, RZ, 0xc0, !PT ;  /* 0x000000ff05057812 */ /* 0x000fca00078ec0ff */
[----:B------:R-:W-:-:S05]  /*0280*/  VIADD R8, R5, 0xffffffff ;  /* 0xffffffff05087836 */ /* 0x000fca0000000000 */
[----:B------:R-:W-:-:S13]  /*0290*/  ISETP.GT.U32.OR P0, PT, R8, 0xfd, !PT ;  /* 0x000000fd0800780c */ /* 0x000fda0007f04470 */
[----:B------:R-:W-:Y:S01]  /*02a0*/  @!P0 IMAD.MOV.U32 R7, RZ, RZ, RZ ;  /* 0x000000ffff078224 */ /* 0x000fe200078e00ff */
[----:B------:R-:W-:Y:S06]  /*02b0*/  @!P0 BRA `(.L_x_4) ;  /* 0x00000000004c8947 */ /* 0x000fec0003800000 */
[----:B------:R-:W-:-:S13]  /*02c0*/  FSETP.GTU.FTZ.AND P0, PT, |R0|, +INF , PT ;  /* 0x7f8000000000780b */ /* 0x000fda0003f1c200 */
[----:B------:R-:W-:Y:S05]  /*02d0*/  @P0 BREAK.RELIABLE B2 ;  /* 0x0000000000020942 */ /* 0x000fea0003800100 */
[----:B------:R-:W-:Y:S05]  /*02e0*/  @P0 BRA `(.L_x_5) ;  /* 0x0000000400400947 */ /* 0x000fea0003800000 */
[----:B------:R-:W-:-:S05]  /*02f0*/  IMAD.MOV.U32 R7, RZ, RZ, 0x40a00000 ;  /* 0x40a00000ff077424 */ /* 0x000fca00078e00ff */
[----:B------:R-:W-:-:S13]  /*0300*/  LOP3.LUT P0, RZ, R7, 0x7fffffff, R6, 0xc8, !PT ;  /* 0x7fffffff07ff7812 */ /* 0x000fda000780c806 */
[----:B------:R-:W-:Y:S05]  /*0310*/  @!P0 BREAK.RELIABLE B2 ;  /* 0x0000000000028942 */ /* 0x000fea0003800100 */
[----:B------:R-:W-:Y:S05]  /*0320*/  @!P0 BRA `(.L_x_6) ;  /* 0x0000000400288947 */ /* 0x000fea0003800000 */
[----:B------:R-:W-:-:S13]  /*0330*/  LOP3.LUT P0, RZ, R6, 0x7fffffff, RZ, 0xc0, !PT ;  /* 0x7fffffff06ff7812 */ /* 0x000fda000780c0ff */
[----:B------:R-:W-:Y:S05]  /*0340*/  @!P0 BREAK.RELIABLE B2 ;  /* 0x0000000000028942 */ /* 0x000fea0003800100 */
[----:B------:R-:W-:Y:S05]  /*0350*/  @!P0 BRA `(.L_x_7) ;  /* 0x0000000400148947 */ /* 0x000fea0003800000 */
[----:B------:R-:W-:Y:S02]  /*0360*/  FSETP.NEU.FTZ.AND P0, PT, |R0|, +INF , PT ;  /* 0x7f8000000000780b */ /* 0x000fe40003f1d200 */
[----:B------:R-:W-:-:S04]  /*0370*/  LOP3.LUT P1, RZ, R7, 0x7fffffff, RZ, 0xc0, !PT ;  /* 0x7fffffff07ff7812 */ /* 0x000fc8000782c0ff */
[----:B------:R-:W-:-:S13]  /*0380*/  PLOP3.LUT P0, PT, P0, P1, PT, 0x2f, 0xf2 ;  /* 0x0000000000f2781c */ /* 0x000fda0000702577 */
[----:B------:R-:W-:Y:S05]  /*0390*/  @P0 BREAK.RELIABLE B2 ;  /* 0x0000000000020942 */ /* 0x000fea0003800100 */
[----:B------:R-:W-:Y:S05]  /*03a0*/  @P0 BRA `(.L_x_8) ;  /* 0x0000000000f40947 */ /* 0x000fea0003800000 */
[----:B------:R-:W-:-:S13]  /*03b0*/  ISETP.GE.AND P0, PT, R8, RZ, PT ;  /* 0x000000ff0800720c */ /* 0x000fda0003f06270 */
[----:B------:R-:W-:Y:S02]  /*03c0*/  @P0 IMAD.MOV.U32 R7, RZ, RZ, RZ ;  /* 0x000000ffff070224 */ /* 0x000fe400078e00ff */
[----:B------:R-:W-:Y:S01]  /*03d0*/  @!P0 FFMA R6, R0, 1.84467440737095516160e+19, RZ ;  /* 0x5f80000000068823 */ /* 0x000fe200000000ff */
[----:B------:R-:W-:-:S07]  /*03e0*/  @!P0 MOV R7, 0xffffffc0 ;  /* 0xffffffc000078802 */ /* 0x000fce0000000f00 */
.L_x_4:
[----:B------:R-:W-:Y:S05]  /*03f0*/  BSYNC.RELIABLE B2 ;  /* 0x0000000000027941 */ /* 0x000fea0003800100 */
.L_x_3:
[----:B------:R-:W-:Y:S01]  /*0400*/  UMOV UR4, 0x40a00000 ;  /* 0x40a0000000047882 */ /* 0x000fe20000000000 */
[----:B------:R-:W-:Y:S01]  /*0410*/  VIADD R5, R5, 0xffffff81 ;  /* 0xffffff8105057836 */ /* 0x000fe20000000000 */
[----:B------:R-:W-:Y:S01]  /*0420*/  UIADD3 UR4, UPT, UPT, UR4, -0x1000000, URZ ;  /* 0xff00000004047890 */ /* 0x000fe2000fffe0ff */
[----:B------:R-:W-:Y:S02]  /*0430*/  BSSY.RECONVERGENT B2, `(.L_x_9) ;  /* 0x0000033000027945 */ /* 0x000fe40003800200 */
[----:B------:R-:W-:Y:S01]  /*0440*/  IMAD R0, R5, -0x800000, R6 ;  /* 0xff80000005007824 */ /* 0x000fe200078e0206 */
[----:B------:R-:W-:Y:S02]  /*0450*/  IADD3 R7, PT, PT, R7, -0x2, R5 ;  /* 0xfffffffe07077810 */ /* 0x000fe40007ffe005 */
[----:B------:R-:W-:-:S03]  /*0460*/  FADD.FTZ R9, -RZ, -UR4 ;  /* 0x80000004ff097e21 */ /* 0x000fc60008010100 */
[----:B------:R-:W0:Y:S02]  /*0470*/  MUFU.RCP R8, UR4 ;  /* 0x0000000400087d08 */ /* 0x000e240008001000 */
[----:B0-----:R-:W-:-:S04]  /*0480*/  FFMA R11, R8, R9, 1 ;  /* 0x3f800000080b7423 */ /* 0x001fc80000000009 */
[----:B------:R-:W-:-:S04]  /*0490*/  FFMA R11, R8, R11, R8 ;  /* 0x0000000b080b7223 */ /* 0x000fc80000000008 */
[----:B------:R-:W-:-:S04]  /*04a0*/  FFMA R6, R0, R11, RZ ;  /* 0x0000000b00067223 */ /* 0x000fc800000000ff */
[----:B------:R-:W-:-:S04]  /*04b0*/  FFMA R8, R9, R6, R0 ;  /* 0x0000000609087223 */ /* 0x000fc80000000000 */
[----:B------:R-:W-:-:S04]  /*04c0*/  FFMA R8, R11, R8, R6 ;  /* 0x000000080b087223 */ /* 0x000fc80000000006 */
[----:B------:R-:W-:-:S04]  /*04d0*/  FFMA R9, R9, R8, R0 ;  /* 0x0000000809097223 */ /* 0x000fc80000000000 */
[----:B------:R-:W-:-:S05]  /*04e0*/  FFMA R6, R11, R9, R8 ;  /* 0x000000090b067223 */ /* 0x000fca0000000008 */
[----:B------:R-:W-:-:S04]  /*04f0*/  SHF.R.U32.HI R0, RZ, 0x17, R6 ;  /* 0x00000017ff007819 */ /* 0x000fc80000011606 */
[----:B------:R-:W-:-:S05]  /*0500*/  LOP3.LUT R0, R0, 0xff, RZ, 0xc0, !PT ;  /* 0x000000ff00007812 */ /* 0x000fca00078ec0ff */
[----:B------:R-:W-:-:S04]  /*0510*/  IMAD.IADD R10, R0, 0x1, R7 ;  /* 0x00000001000a7824 */ /* 0x000fc800078e0207 */
[----:B------:R-:W-:-:S05]  /*0520*/  VIADD R0, R10, 0xffffffff ;  /* 0xffffffff0a007836 */ /* 0x000fca0000000000 */
[----:B------:R-:W-:-:S13]  /*0530*/  ISETP.GE.U32.AND P0, PT, R0, 0xfe, PT ;  /* 0x000000fe0000780c */ /* 0x000fda0003f06070 */
[----:B------:R-:W-:Y:S05]  /*0540*/  @!P0 BRA `(.L_x_10) ;  /* 0x0000000000808947 */ /* 0x000fea0003800000 */
[----:B------:R-:W-:-:S13]  /*0550*/  ISETP.GT.AND P0, PT, R10, 0xfe, PT ;  /* 0x000000fe0a00780c */ /* 0x000fda0003f04270 */
[----:B------:R-:W-:Y:S05]  /*0560*/  @P0 BRA `(.L_x_11) ;  /* 0x00000000006c0947 */ /* 0x000fea0003800000 */
[----:B------:R-:W-:-:S13]  /*0570*/  ISETP.GE.AND P0, PT, R10, 0x1, PT ;  /* 0x000000010a00780c */ /* 0x000fda0003f06270 */
[----:B------:R-:W-:Y:S05]  /*0580*/  @P0 BRA `(.L_x_12) ;  /* 0x0000000000740947 */ /* 0x000fea0003800000 */
[----:B------:R-:W-:Y:S02]  /*0590*/  ISETP.GE.AND P0, PT, R10, -0x18, PT ;  /* 0xffffffe80a00780c */ /* 0x000fe40003f06270 */
[----:B------:R-:W-:-:S11]  /*05a0*/  LOP3.LUT R6, R6, 0x80000000, RZ, 0xc0, !PT ;  /* 0x8000000006067812 */ /* 0x000fd600078ec0ff */
[----:B------:R-:W-:Y:S05]  /*05b0*/  @!P0 BRA `(.L_x_12) ;  /* 0x0000000000688947 */ /* 0x000fea0003800000 */
[CC--:B------:R-:W-:Y:S01]  /*05c0*/  FFMA.RZ R0, R11.reuse, R9.reuse, R8 ;  /* 0x000000090b007223 */ /* 0x0c0fe2000000c008 */
[----:B------:R-:W-:Y:S01]  /*05d0*/  IMAD.MOV R7, RZ, RZ, -R10 ;  /* 0x000000ffff077224 */ /* 0x000fe200078e0a0a */
[C---:B------:R-:W-:Y:S02]  /*05e0*/  ISETP.NE.AND P2, PT, R10.reuse, RZ, PT ;  /* 0x000000ff0a00720c */ /* 0x040fe40003f45270 */
[----:B------:R-:W-:Y:S02]  /*05f0*/  ISETP.NE.AND P1, PT, R10, RZ, PT ;  /* 0x000000ff0a00720c */ /* 0x000fe40003f25270 */
[----:B------:R-:W-:Y:S01]  /*0600*/  LOP3.LUT R5, R0, 0x7fffff, RZ, 0xc0, !PT ;  /* 0x007fffff00057812 */ /* 0x000fe200078ec0ff */
[CCC-:B------:R-:W-:Y:S01]  /*0610*/  FFMA.RP R0, R11.reuse, R9.reuse, R8.reuse ;  /* 0x000000090b007223 */ /* 0x1c0fe20000008008 */
[----:B------:R-:W-:Y:S01]  /*0620*/  FFMA.RM R11, R11, R9, R8 ;  /* 0x000000090b0b7223 */ /* 0x000fe20000004008 */
[----:B------:R-:W-:Y:S02]  /*0630*/  IADD3 R8, PT, PT, R10, 0x20, RZ ;  /* 0x000000200a087810 */ /* 0x000fe40007ffe0ff */
[----:B------:R-:W-:-:S02]  /*0640*/  LOP3.LUT R5, R5, 0x800000, RZ, 0xfc, !PT ;  /* 0x0080000005057812 */ /* 0x000fc400078efcff */
[----:B------:R-:W-:Y:S02]  /*0650*/  FSETP.NEU.FTZ.AND P0, PT, R0, R11, PT ;  /* 0x0000000b0000720b */ /* 0x000fe40003f1d000 */
[----:B------:R-:W-:Y:S02]  /*0660*/  SHF.L.U32 R8, R5, R8, RZ ;  /* 0x0000000805087219 */ /* 0x000fe400000006ff */
[----:B------:R-:W-:Y:S02]  /*0670*/  SEL R0, R7, RZ, P2 ;  /* 0x000000ff07007207 */ /* 0x000fe40001000000 */
[----:B------:R-:W-:Y:S02]  /*0680*/  ISETP.NE.AND P1, PT, R8, RZ, P1 ;  /* 0x000000ff0800720c */ /* 0x000fe40000f25270 */
[----:B------:R-:W-:Y:S02]  /*0690*/  SHF.R.U32.HI R0, RZ, R0, R5 ;  /* 0x00000000ff007219 */ /* 0x000fe40000011605 */
[----:B------:R-:W-:-:S02]  /*06a0*/  PLOP3.LUT P0, PT, P0, P1, PT, 0xf8, 0x8f ;  /* 0x00000000008f781c */ /* 0x000fc40000703f70 */
[----:B------:R-:W-:Y:S02]  /*06b0*/  SHF.R.U32.HI R8, RZ, 0x1, R0 ;  /* 0x00000001ff087819 */ /* 0x000fe40000011600 */
[----:B------:R-:W-:-:S04]  /*06c0*/  SEL R5, RZ, 0x1, !P0 ;  /* 0x00000001ff057807 */ /* 0x000fc80004000000 */
[----:B------:R-:W-:-:S04]  /*06d0*/  LOP3.LUT R5, R5, 0x1, R8, 0xf8, !PT ;  /* 0x0000000105057812 */ /* 0x000fc800078ef808 */
[----:B------:R-:W-:-:S05]  /*06e0*/  LOP3.LUT R5, R5, R0, RZ, 0xc0, !PT ;  /* 0x0000000005057212 */ /* 0x000fca00078ec0ff */
[----:B------:R-:W-:-:S05]  /*06f0*/  IMAD.IADD R5, R8, 0x1, R5 ;  /* 0x0000000108057824 */ /* 0x000fca00078e0205 */
[----:B------:R-:W-:Y:S01]  /*0700*/  LOP3.LUT R6, R5, R6, RZ, 0xfc, !PT ;  /* 0x0000000605067212 */ /* 0x000fe200078efcff */
[----:B------:R-:W-:Y:S06]  /*0710*/  BRA `(.L_x_12) ;  /* 0x0000000000107947 */ /* 0x000fec0003800000 */
.L_x_11:
[----:B------:R-:W-:-:S04]  /*0720*/  LOP3.LUT R6, R6, 0x80000000, RZ, 0xc0, !PT ;  /* 0x8000000006067812 */ /* 0x000fc800078ec0ff */
[----:B------:R-:W-:Y:S01]  /*0730*/  LOP3.LUT R6, R6, 0x7f800000, RZ, 0xfc, !PT ;  /* 0x7f80000006067812 */ /* 0x000fe200078efcff */
[----:B------:R-:W-:Y:S06]  /*0740*/  BRA `(.L_x_12) ;  /* 0x0000000000047947 */ /* 0x000fec0003800000 */
.L_x_10:
[----:B------:R-:W-:-:S07]  /*0750*/  LEA R6, R7, R6, 0x17 ;  /* 0x0000000607067211 */ /* 0x000fce00078eb8ff */
.L_x_12:
[----:B------:R-:W-:Y:S05]  /*0760*/  BSYNC.RECONVERGENT B2 ;  /* 0x0000000000027941 */ /* 0x000fea0003800200 */
.L_x_9:
[----:B------:R-:W-:Y:S05]  /*0770*/  BRA `(.L_x_13) ;  /* 0x0000000000207947 */ /* 0x000fea0003800000 */
.L_x_8:
[----:B------:R-:W-:-:S04]  /*0780*/  LOP3.LUT R6, R7, 0x80000000, R6, 0x48, !PT ;  /* 0x8000000007067812 */ /* 0x000fc800078e4806 */
[----:B------:R-:W-:Y:S01]  /*0790*/  LOP3.LUT R6, R6, 0x7f800000, RZ, 0xfc, !PT ;  /* 0x7f80000006067812 */ /* 0x000fe200078efcff */
[----:B------:R-:W-:Y:S06]  /*07a0*/  BRA `(.L_x_13) ;  /* 0x0000000000147947 */ /* 0x000fec0003800000 */
.L_x_7:
[----:B------:R-:W-:Y:S01]  /*07b0*/  LOP3.LUT R6, R7, 0x80000000, R6, 0x48, !PT ;  /* 0x8000000007067812 */ /* 0x000fe200078e4806 */
[----:B------:R-:W-:Y:S06]  /*07c0*/  BRA `(.L_x_13) ;  /* 0x00000000000c7947 */ /* 0x000fec0003800000 */
.L_x_6:
[----:B------:R-:W0:Y:S01]  /*07d0*/  MUFU.RSQ R6, -QNAN ;  /* 0xffc0000000067908 */ /* 0x000e220000001400 */
[----:B------:R-:W-:Y:S05]  /*07e0*/  BRA `(.L_x_13) ;  /* 0x0000000000047947 */ /* 0x000fea0003800000 */
.L_x_5:
[----:B------:R-:W-:-:S07]  /*07f0*/  FADD.FTZ R6, R0, 5 ;  /* 0x40a0000000067421 */ /* 0x000fce0000010000 */
.L_x_13:
[----:B------:R-:W-:Y:S05]  /*0800*/  BSYNC.RECONVERGENT B0 ;  /* 0x0000000000007941 */ /* 0x000fea0003800200 */
.L_x_2:
[----:B------:R-:W-:-:S04]  /*0810*/  IMAD.MOV.U32 R5, RZ, RZ, 0x0 ;  /* 0x00000000ff057424 */ /* 0x000fc800078e00ff */
[----:B0-----:R-:W-:Y:S05]  /*0820*/  RET.REL.NODEC R4 `(_Z10filtro_gpuPfS_) ;  /* 0xfffffff404f47950 */ /* 0x001fea0003c3ffff */
.L_x_14:
[----:B------:R-:W-:-:S00]  /*0830*/  BRA `(.L_x_14) ;  /* 0xfffffffc00fc7947 */ /* 0x000fc0000383ffff */
[----:B------:R-:W-:-:S00]  /*0840*/  NOP ;  /* 0x0000000000007918 */ /* 0x000fc00000000000 */
        /* <DEDUP_REMOVED lines=11> */
.L_x_15:


//--------------------- .nv.shared.reserved.0     --------------------------
	.section	.nv.shared.reserved.0,"aw",@nobits
	.weak		__nv_reservedSMEM_offset_0_alias
	.size		__nv_reservedSMEM_offset_0_alias, 0, 64
	.other		__nv_reservedSMEM_offset_0_alias,@"STO_CUDA_RESERVED_SHARED STV_DEFAULT"
__nv_reservedSMEM_offset_0_alias:
	.zero		0
	.zero		64


//--------------------- .nv.constant0._Z10filtro_gpuPfS_ --------------------------
	.section	.nv.constant0._Z10filtro_gpuPfS_,"a",@progbits
	.sectionflags	@""
	.align	4
.nv.constant0._Z10filtro_gpuPfS_:
	.zero		912


//--------------------- SYMBOLS --------------------------

	.type		.nv.reservedSmem.offset0,@object
	.size		.nv.reservedSmem.offset0,0x4
